	.headerflags	@"EF_CUDA_TEXMODE_UNIFIED EF_CUDA_64BIT_ADDRESS EF_CUDA_ACCELERATORS EF_CUDA_SM90 EF_CUDA_VIRTUAL_SM(EF_CUDA_SM90)"
	.elftype	@"ET_EXEC"


//--------------------- .nv.info                  --------------------------
	.section	.nv.info,"",@"SHT_CUDA_INFO"
	.align	4


	//----- nvinfo : EIATTR_REGCOUNT
	.align		4
        /*0000*/ 	.byte	0x04, 0x2f
        /*0002*/ 	.short	(.L_1 - .L_0)
	.align		4
.L_0:
        /*0004*/ 	.word	index@(triton_poi_fused__to_copy_add_arange_mul_10)
        /*0008*/ 	.word	0x00000009


	//----- nvinfo : EIATTR_MIN_STACK_SIZE
	.align		4
.L_1:
        /*000c*/ 	.byte	0x04, 0x12
        /*000e*/ 	.short	(.L_3 - .L_2)
	.align		4
.L_2:
        /*0010*/ 	.word	index@(triton_poi_fused__to_copy_add_arange_mul_10)
        /*0014*/ 	.word	0x00000000


	//----- nvinfo : EIATTR_FRAME_SIZE
	.align		4
.L_3:
        /*0018*/ 	.byte	0x04, 0x11
        /*001a*/ 	.short	(.L_5 - .L_4)
	.align		4
.L_4:
        /*001c*/ 	.word	index@(triton_poi_fused__to_copy_add_arange_mul_10)
        /*0020*/ 	.word	0x00000000


	//----- nvinfo : EIATTR_MIN_STACK_SIZE
	.align		4
.L_5:
        /*0024*/ 	.byte	0x04, 0x12
        /*0026*/ 	.short	(.L_7 - .L_6)
	.align		4
.L_6:
        /*0028*/ 	.word	index@(triton_poi_fused__to_copy_add_arange_mul_10)
        /*002c*/ 	.word	0x00000000
.L_7:


//--------------------- .nv.info.triton_poi_fused__to_copy_add_arange_mul_10 --------------------------
	.section	.nv.info.triton_poi_fused__to_copy_add_arange_mul_10,"",@"SHT_CUDA_INFO"
	.sectionflags	@""
	.align	4


	//----- nvinfo : EIATTR_CUDA_API_VERSION
	.align		4
        /*0000*/ 	.byte	0x04, 0x37
        /*0002*/ 	.short	(.L_9 - .L_8)
.L_8:
        /*0004*/ 	.word	0x0000007c


	//----- nvinfo : EIATTR_KPARAM_INFO
	.align		4
.L_9:
        /*0008*/ 	.byte	0x04, 0x17
        /*000a*/ 	.short	(.L_11 - .L_10)
.L_10:
        /*000c*/ 	.word	0x00000000
        /*0010*/ 	.short	0x0001
        /*0012*/ 	.short	0x0008
        /*0014*/ 	.byte	0x00, 0xf0, 0x11, 0x00


	//----- nvinfo : EIATTR_KPARAM_INFO
	.align		4
.L_11:
        /*0018*/ 	.byte	0x04, 0x17
        /*001a*/ 	.short	(.L_13 - .L_12)
.L_12:
        /*001c*/ 	.word	0x00000000
        /*0020*/ 	.short	0x0000
        /*0022*/ 	.short	0x0000
        /*0024*/ 	.byte	0x00, 0xf4, 0x21, 0x00


	//----- nvinfo : EIATTR_SPARSE_MMA_MASK
	.align		4
.L_13:
        /*0028*/ 	.byte	0x03, 0x50
        /*002a*/ 	.short	0x0000


	//----- nvinfo : EIATTR_MAXREG_COUNT
	.align		4
        /*002c*/ 	.byte	0x03, 0x1b
        /*002e*/ 	.short	0x00ff


	//----- nvinfo : EIATTR_EXIT_INSTR_OFFSETS
	.align		4
        /*0030*/ 	.byte	0x04, 0x1c
        /*0032*/ 	.short	(.L_15 - .L_14)


	//   ....[0]....
.L_14:
        /*0034*/ 	.word	0x000000d0


	//   ....[1]....
        /*0038*/ 	.word	0x00000100


	//----- nvinfo : EIATTR_REQNTID
	.align		4
.L_15:
        /*003c*/ 	.byte	0x04, 0x10
        /*003e*/ 	.short	(.L_17 - .L_16)
.L_16:
        /*0040*/ 	.word	0x00000020
        /*0044*/ 	.word	0x00000001
        /*0048*/ 	.word	0x00000001


	//----- nvinfo : EIATTR_CBANK_PARAM_SIZE
	.align		4
.L_17:
        /*004c*/ 	.byte	0x03, 0x19
        /*004e*/ 	.short	0x000c


	//----- nvinfo : EIATTR_PARAM_CBANK
	.align		4
        /*0050*/ 	.byte	0x04, 0x0a
        /*0052*/ 	.short	(.L_19 - .L_18)
	.align		4
.L_18:
        /*0054*/ 	.word	index@(.nv.constant0.triton_poi_fused__to_copy_add_arange_mul_10)
        /*0058*/ 	.short	0x0210
        /*005a*/ 	.short	0x000c


	//----- nvinfo : EIATTR_SW_WAR
	.align		4
.L_19:
        /*005c*/ 	.byte	0x04, 0x36
        /*005e*/ 	.short	(.L_21 - .L_20)
.L_20:
        /*0060*/ 	.word	0x00000008
.L_21:


//--------------------- .nv.callgraph             --------------------------
	.section	.nv.callgraph,"",@"SHT_CUDA_CALLGRAPH"
	.align	4
	.sectionentsize	8
	.align		4
        /*0000*/ 	.word	0x00000000
	.align		4
        /*0004*/ 	.word	0xffffffff
	.align		4
        /*0008*/ 	.word	0x00000000
	.align		4
        /*000c*/ 	.word	0xfffffffe
	.align		4
        /*0010*/ 	.word	0x00000000
	.align		4
        /*0014*/ 	.word	0xfffffffd
	.align		4
        /*0018*/ 	.word	0x00000000
	.align		4
        /*001c*/ 	.word	0xfffffffc


//--------------------- .text.triton_poi_fused__to_copy_add_arange_mul_10 --------------------------
	.section	.text.triton_poi_fused__to_copy_add_arange_mul_10,"ax",@progbits
	.align	128
        .global         triton_poi_fused__to_copy_add_arange_mul_10
        .type           triton_poi_fused__to_copy_add_arange_mul_10,@function
        .size           triton_poi_fused__to_copy_add_arange_mul_10,(.L_x_1 - triton_poi_fused__to_copy_add_arange_mul_10)
        .other          triton_poi_fused__to_copy_add_arange_mul_10,@"STO_CUDA_ENTRY STV_DEFAULT"
triton_poi_fused__to_copy_add_arange_mul_10:
.text.triton_poi_fused__to_copy_add_arange_mul_10:
[----:B------:R-:W0:Y:S02]  /*0000*/  LDC R1, c[0x0][0x28] ;  /* 0x00000a00ff017b82 */ /* 0x000e240000000800 */
[----:B------:R-:W1:Y:S01]  /*0010*/  S2R R6, SR_TID.X ;  /* 0x0000000000067919 */ /* 0x000e620000002100 */
[----:B------:R-:W2:Y:S01]  /*0020*/  LDC.64 R2, c[0x0][0x210] ;  /* 0x00008400ff027b82 */ /* 0x000ea20000000a00 */
[----:B------:R-:W3:Y:S01]  /*0030*/  S2R R5, SR_CTAID.X ;  /* 0x0000000000057919 */ /* 0x000ee20000002500 */
[C---:B-1----:R-:W-:Y:S02]  /*0040*/  LOP3.LUT R0, R6.reuse, 0x7, RZ, 0xc0, !PT ;  /* 0x0000000706007812 */ /* 0x042fe400078ec0ff */
[----:B------:R-:W-:-:S03]  /*0050*/  LOP3.LUT P0, RZ, R6, 0x18, RZ, 0xc0, !PT ;  /* 0x0000001806ff7812 */ /* 0x000fc6000780c0ff */
[----:B---3--:R-:W-:-:S04]  /*0060*/  IMAD R5, R5, 0x8, R0 ;  /* 0x0000000805057824 */ /* 0x008fc800078e0200 */
[C---:B--2---:R-:W-:Y:S01]  /*0070*/  IMAD.WIDE R2, R5.reuse, 0x8, R2 ;  /* 0x0000000805027825 */ /* 0x044fe200078e0202 */
[----:B------:R-:W-:Y:S02]  /*0080*/  I2FP.F32.S32 R0, R5 ;  /* 0x0000000500007245 */ /* 0x000fe40000201400 */
[----:B------:R-:W-:-:S03]  /*0090*/  ISETP.LT.AND P0, PT, R5, 0x8, !P0 ;  /* 0x000000080500780c */ /* 0x000fc60004701270 */
[----:B------:R-:W-:-:S04]  /*00a0*/  FMUL R0, R0, 0.5 ;  /* 0x3f00000000007820 */ /* 0x000fc80000400000 */
[----:B------:R-:W1:Y:S02]  /*00b0*/  F2I.TRUNC.NTZ R4, R0 ;  /* 0x0000000000047305 */ /* 0x000e64000020f100 */
[----:B-1----:R-:W-:-:S04]  /*00c0*/  SHF.R.S32.HI R5, RZ, 0x1f, R4 ;  /* 0x0000001fff057819 */ /* 0x002fc80000011404 */
[----:B------:R-:W-:Y:S05]  /*00d0*/  @!P0 EXIT ;  /* 0x000000000000894d */ /* 0x000fea0003800000 */
[----:B------:R-:W-:Y:S02]  /*00e0*/  ULDC.64 UR4, c[0x0][0x208] ;  /* 0x0000820000047ab9 */ /* 0x000fe40000000a00 */
[----:B------:R-:W-:Y:S01]  /*00f0*/  STG.E.64 desc[UR4][R2.64], R4 ;  /* 0x0000000402007986 */ /* 0x000fe2000c101b04 */
[----:B------:R-:W-:Y:S05]  /*0100*/  EXIT ;  /* 0x000000000000794d */ /* 0x000fea0003800000 */
.L_x_0:
[----:B------:R-:W-:-:S00]  /*0110*/  BRA `(.L_x_0) ;  /* 0xfffffffc00fc7947 */ /* 0x000fc0000383ffff */
[----:B------:R-:W-:-:S00]  /*0120*/  NOP ;  /* 0x0000000000007918 */ /* 0x000fc00000000000 */
        /* <DEDUP_REMOVED lines=13> */
.L_x_1:


//--------------------- .nv.constant0.triton_poi_fused__to_copy_add_arange_mul_10 --------------------------
	.section	.nv.constant0.triton_poi_fused__to_copy_add_arange_mul_10,"a",@progbits
	.sectionflags	@""
	.align	4
.nv.constant0.triton_poi_fused__to_copy_add_arange_mul_10:
	.zero		540
